//
// Generated by NVIDIA NVVM Compiler
//
// Compiler Build ID: CL-36424714
// Cuda compilation tools, release 13.0, V13.0.88
// Based on NVVM 20.0.0
//

.version 9.0
.target sm_100
.address_size 64

	// .globl	_Z13oracle_kernelP11GroverAgentii

.visible .entry _Z13oracle_kernelP11GroverAgentii(
	.param .u64 .ptr .align 1 _Z13oracle_kernelP11GroverAgentii_param_0,
	.param .u32 _Z13oracle_kernelP11GroverAgentii_param_1,
	.param .u32 _Z13oracle_kernelP11GroverAgentii_param_2
)
{
	.reg .pred 	%p<3>;
	.reg .b32 	%r<8>;
	.reg .b32 	%f<5>;
	.reg .b64 	%rd<6>;

	ld.param.u64 	%rd2, [_Z13oracle_kernelP11GroverAgentii_param_0];
	ld.param.u32 	%r3, [_Z13oracle_kernelP11GroverAgentii_param_1];
	ld.param.u32 	%r2, [_Z13oracle_kernelP11GroverAgentii_param_2];
	mov.u32 	%r4, %ctaid.x;
	mov.u32 	%r5, %ntid.x;
	mov.u32 	%r6, %tid.x;
	mad.lo.s32 	%r1, %r4, %r5, %r6;
	setp.ge.s32 	%p1, %r1, %r3;
	@%p1 bra 	$L__BB0_3;
	cvta.to.global.u64 	%rd3, %rd2;
	mul.wide.s32 	%rd4, %r1, 16;
	add.s64 	%rd5, %rd3, %rd4;
	add.s64 	%rd1, %rd5, 8;
	ld.global.u32 	%r7, [%rd5+8];
	setp.ne.s32 	%p2, %r7, %r2;
	@%p2 bra 	$L__BB0_3;
	ld.global.v2.f32 	{%f1, %f2}, [%rd1+-8];
	neg.f32 	%f3, %f1;
	neg.f32 	%f4, %f2;
	st.global.v2.f32 	[%rd1+-8], {%f3, %f4};
$L__BB0_3:
	ret;

}
	// .globl	_Z16diffusion_kernelP11GroverAgenti6float2
.visible .entry _Z16diffusion_kernelP11GroverAgenti6float2(
	.param .u64 .ptr .align 1 _Z16diffusion_kernelP11GroverAgenti6float2_param_0,
	.param .u32 _Z16diffusion_kernelP11GroverAgenti6float2_param_1,
	.param .align 8 .b8 _Z16diffusion_kernelP11GroverAgenti6float2_param_2[8]
)
{
	.reg .pred 	%p<2>;
	.reg .b32 	%r<6>;
	.reg .b32 	%f<9>;
	.reg .b64 	%rd<5>;

	ld.param.u64 	%rd1, [_Z16diffusion_kernelP11GroverAgenti6float2_param_0];
	ld.param.u32 	%r2, [_Z16diffusion_kernelP11GroverAgenti6float2_param_1];
	ld.param.v2.f32 	{%f1, %f2}, [_Z16diffusion_kernelP11GroverAgenti6float2_param_2];
	mov.u32 	%r3, %ctaid.x;
	mov.u32 	%r4, %ntid.x;
	mov.u32 	%r5, %tid.x;
	mad.lo.s32 	%r1, %r3, %r4, %r5;
	setp.ge.s32 	%p1, %r1, %r2;
	@%p1 bra 	$L__BB1_2;
	cvta.to.global.u64 	%rd2, %rd1;
	add.f32 	%f3, %f1, %f1;
	mul.wide.s32 	%rd3, %r1, 16;
	add.s64 	%rd4, %rd2, %rd3;
	ld.global.v2.f32 	{%f4, %f5}, [%rd4];
	sub.f32 	%f6, %f3, %f4;
	add.f32 	%f7, %f2, %f2;
	sub.f32 	%f8, %f7, %f5;
	st.global.v2.f32 	[%rd4], {%f6, %f8};
$L__BB1_2:
	ret;

}
	// .globl	_Z16local_sum_kernelP11GroverAgentiPfS1_
.visible .entry _Z16local_sum_kernelP11GroverAgentiPfS1_(
	.param .u64 .ptr .align 1 _Z16local_sum_kernelP11GroverAgentiPfS1__param_0,
	.param .u32 _Z16local_sum_kernelP11GroverAgentiPfS1__param_1,
	.param .u64 .ptr .align 1 _Z16local_sum_kernelP11GroverAgentiPfS1__param_2,
	.param .u64 .ptr .align 1 _Z16local_sum_kernelP11GroverAgentiPfS1__param_3
)
{
	.reg .pred 	%p<11>;
	.reg .b32 	%r<28>;
	.reg .b32 	%f<159>;
	.reg .b64 	%rd<20>;

	ld.param.u64 	%rd10, [_Z16local_sum_kernelP11GroverAgentiPfS1__param_0];
	ld.param.u32 	%r16, [_Z16local_sum_kernelP11GroverAgentiPfS1__param_1];
	ld.param.u64 	%rd8, [_Z16local_sum_kernelP11GroverAgentiPfS1__param_2];
	ld.param.u64 	%rd9, [_Z16local_sum_kernelP11GroverAgentiPfS1__param_3];
	cvta.to.global.u64 	%rd1, %rd10;
	mov.u32 	%r17, %ctaid.x;
	mov.u32 	%r18, %ntid.x;
	mul.lo.s32 	%r19, %r17, %r18;
	mov.u32 	%r20, %tid.x;
	neg.s32 	%r21, %r20;
	setp.ne.s32 	%p1, %r19, %r21;
	@%p1 bra 	$L__BB2_15;
	setp.lt.s32 	%p2, %r16, 1;
	mov.f32 	%f157, 0f00000000;
	mov.f32 	%f158, %f157;
	@%p2 bra 	$L__BB2_14;
	and.b32  	%r1, %r16, 15;
	setp.lt.u32 	%p3, %r16, 16;
	mov.f32 	%f158, 0f00000000;
	mov.b32 	%r25, 0;
	mov.f32 	%f157, %f158;
	@%p3 bra 	$L__BB2_5;
	and.b32  	%r25, %r16, 2147483632;
	neg.s32 	%r23, %r25;
	add.s64 	%rd18, %rd1, 128;
	mov.f32 	%f158, 0f00000000;
$L__BB2_4:
	.pragma "nounroll";
	ld.global.v2.f32 	{%f31, %f32}, [%rd18+-128];
	add.f32 	%f33, %f157, %f31;
	add.f32 	%f34, %f158, %f32;
	ld.global.v2.f32 	{%f35, %f36}, [%rd18+-112];
	add.f32 	%f37, %f33, %f35;
	add.f32 	%f38, %f34, %f36;
	ld.global.v2.f32 	{%f39, %f40}, [%rd18+-96];
	add.f32 	%f41, %f37, %f39;
	add.f32 	%f42, %f38, %f40;
	ld.global.v2.f32 	{%f43, %f44}, [%rd18+-80];
	add.f32 	%f45, %f41, %f43;
	add.f32 	%f46, %f42, %f44;
	ld.global.v2.f32 	{%f47, %f48}, [%rd18+-64];
	add.f32 	%f49, %f45, %f47;
	add.f32 	%f50, %f46, %f48;
	ld.global.v2.f32 	{%f51, %f52}, [%rd18+-48];
	add.f32 	%f53, %f49, %f51;
	add.f32 	%f54, %f50, %f52;
	ld.global.v2.f32 	{%f55, %f56}, [%rd18+-32];
	add.f32 	%f57, %f53, %f55;
	add.f32 	%f58, %f54, %f56;
	ld.global.v2.f32 	{%f59, %f60}, [%rd18+-16];
	add.f32 	%f61, %f57, %f59;
	add.f32 	%f62, %f58, %f60;
	ld.global.v2.f32 	{%f63, %f64}, [%rd18];
	add.f32 	%f65, %f61, %f63;
	add.f32 	%f66, %f62, %f64;
	ld.global.v2.f32 	{%f67, %f68}, [%rd18+16];
	add.f32 	%f69, %f65, %f67;
	add.f32 	%f70, %f66, %f68;
	ld.global.v2.f32 	{%f71, %f72}, [%rd18+32];
	add.f32 	%f73, %f69, %f71;
	add.f32 	%f74, %f70, %f72;
	ld.global.v2.f32 	{%f75, %f76}, [%rd18+48];
	add.f32 	%f77, %f73, %f75;
	add.f32 	%f78, %f74, %f76;
	ld.global.v2.f32 	{%f79, %f80}, [%rd18+64];
	add.f32 	%f81, %f77, %f79;
	add.f32 	%f82, %f78, %f80;
	ld.global.v2.f32 	{%f83, %f84}, [%rd18+80];
	add.f32 	%f85, %f81, %f83;
	add.f32 	%f86, %f82, %f84;
	ld.global.v2.f32 	{%f87, %f88}, [%rd18+96];
	add.f32 	%f89, %f85, %f87;
	add.f32 	%f90, %f86, %f88;
	ld.global.v2.f32 	{%f91, %f92}, [%rd18+112];
	add.f32 	%f157, %f89, %f91;
	add.f32 	%f158, %f90, %f92;
	add.s32 	%r23, %r23, 16;
	add.s64 	%rd18, %rd18, 256;
	setp.ne.s32 	%p4, %r23, 0;
	@%p4 bra 	$L__BB2_4;
$L__BB2_5:
	setp.eq.s32 	%p5, %r1, 0;
	@%p5 bra 	$L__BB2_14;
	and.b32  	%r7, %r16, 7;
	setp.lt.u32 	%p6, %r1, 8;
	@%p6 bra 	$L__BB2_8;
	mul.wide.u32 	%rd11, %r25, 16;
	add.s64 	%rd12, %rd1, %rd11;
	ld.global.v2.f32 	{%f94, %f95}, [%rd12];
	add.f32 	%f96, %f157, %f94;
	add.f32 	%f97, %f158, %f95;
	ld.global.v2.f32 	{%f98, %f99}, [%rd12+16];
	add.f32 	%f100, %f96, %f98;
	add.f32 	%f101, %f97, %f99;
	ld.global.v2.f32 	{%f102, %f103}, [%rd12+32];
	add.f32 	%f104, %f100, %f102;
	add.f32 	%f105, %f101, %f103;
	ld.global.v2.f32 	{%f106, %f107}, [%rd12+48];
	add.f32 	%f108, %f104, %f106;
	add.f32 	%f109, %f105, %f107;
	ld.global.v2.f32 	{%f110, %f111}, [%rd12+64];
	add.f32 	%f112, %f108, %f110;
	add.f32 	%f113, %f109, %f111;
	ld.global.v2.f32 	{%f114, %f115}, [%rd12+80];
	add.f32 	%f116, %f112, %f114;
	add.f32 	%f117, %f113, %f115;
	ld.global.v2.f32 	{%f118, %f119}, [%rd12+96];
	add.f32 	%f120, %f116, %f118;
	add.f32 	%f121, %f117, %f119;
	ld.global.v2.f32 	{%f122, %f123}, [%rd12+112];
	add.f32 	%f157, %f120, %f122;
	add.f32 	%f158, %f121, %f123;
	add.s32 	%r25, %r25, 8;
$L__BB2_8:
	setp.eq.s32 	%p7, %r7, 0;
	@%p7 bra 	$L__BB2_14;
	and.b32  	%r10, %r16, 3;
	setp.lt.u32 	%p8, %r7, 4;
	@%p8 bra 	$L__BB2_11;
	mul.wide.u32 	%rd13, %r25, 16;
	add.s64 	%rd14, %rd1, %rd13;
	ld.global.v2.f32 	{%f125, %f126}, [%rd14];
	add.f32 	%f127, %f157, %f125;
	add.f32 	%f128, %f158, %f126;
	ld.global.v2.f32 	{%f129, %f130}, [%rd14+16];
	add.f32 	%f131, %f127, %f129;
	add.f32 	%f132, %f128, %f130;
	ld.global.v2.f32 	{%f133, %f134}, [%rd14+32];
	add.f32 	%f135, %f131, %f133;
	add.f32 	%f136, %f132, %f134;
	ld.global.v2.f32 	{%f137, %f138}, [%rd14+48];
	add.f32 	%f157, %f135, %f137;
	add.f32 	%f158, %f136, %f138;
	add.s32 	%r25, %r25, 4;
$L__BB2_11:
	setp.eq.s32 	%p9, %r10, 0;
	@%p9 bra 	$L__BB2_14;
	mul.wide.u32 	%rd15, %r25, 16;
	add.s64 	%rd19, %rd1, %rd15;
	neg.s32 	%r27, %r10;
$L__BB2_13:
	.pragma "nounroll";
	ld.global.v2.f32 	{%f139, %f140}, [%rd19];
	add.f32 	%f157, %f157, %f139;
	add.f32 	%f158, %f158, %f140;
	add.s64 	%rd19, %rd19, 16;
	add.s32 	%r27, %r27, 1;
	setp.ne.s32 	%p10, %r27, 0;
	@%p10 bra 	$L__BB2_13;
$L__BB2_14:
	cvta.to.global.u64 	%rd16, %rd8;
	st.global.f32 	[%rd16], %f157;
	cvta.to.global.u64 	%rd17, %rd9;
	st.global.f32 	[%rd17], %f158;
$L__BB2_15:
	ret;

}


// ===== COMPILED SASS (sm_100) =====

	.target	sm_100

	.elftype	@"ET_EXEC"


//--------------------- .note.nv.tkinfo           --------------------------
	.section	.note.nv.tkinfo,"",@"SHT_NOTE"
	.sectionflags	@"SHF_NOTE_NV_TKINFO"
	.tkinfo
        /*0018*/ 	.word	0x00000002
        /*0030*/ 	.string	""
        /*0030*/ 	.string	"ptxas"
        /*0030*/ 	.string	"Cuda compilation tools, release 13.0, V13.0.88"
        /*0030*/ 	.string	"Build cuda_13.0.r13.0/compiler.36424714_0"
        /*0030*/ 	.string	"-arch sm_100 -m 64 "



//--------------------- .note.nv.cuinfo           --------------------------
	.section	.note.nv.cuinfo,"",@"SHT_NOTE"
	.sectionflags	@"SHF_NOTE_NV_CUINFO"
        /*0018*/ 	.short	0x0002
        /*001a*/ 	.short	0x0064
        /*001c*/ 	.short	0x0082
	.zero		2


//--------------------- .nv.info                  --------------------------
	.section	.nv.info,"",@"SHT_CUDA_INFO"
	.align	4


	//----- nvinfo : EIATTR_REGCOUNT
	.align		4
        /*0000*/ 	.byte	0x04, 0x2f
        /*0002*/ 	.short	(.L_1 - .L_0)
	.align		4
.L_0:
        /*0004*/ 	.word	index@(_Z13oracle_kernelP11GroverAgentii)
        /*0008*/ 	.word	0x00000008


	//----- nvinfo : EIATTR_FRAME_SIZE
	.align		4
.L_1:
        /*000c*/ 	.byte	0x04, 0x11
        /*000e*/ 	.short	(.L_3 - .L_2)
	.align		4
.L_2:
        /*0010*/ 	.word	index@(_Z13oracle_kernelP11GroverAgentii)
        /*0014*/ 	.word	0x00000000


	//----- nvinfo : EIATTR_REGCOUNT
	.align		4
.L_3:
        /*0018*/ 	.byte	0x04, 0x2f
        /*001a*/ 	.short	(.L_5 - .L_4)
	.align		4
.L_4:
        /*001c*/ 	.word	index@(_Z16diffusion_kernelP11GroverAgenti6float2)
        /*0020*/ 	.word	0x0000000c


	//----- nvinfo : EIATTR_FRAME_SIZE
	.align		4
.L_5:
        /*0024*/ 	.byte	0x04, 0x11
        /*0026*/ 	.short	(.L_7 - .L_6)
	.align		4
.L_6:
        /*0028*/ 	.word	index@(_Z16diffusion_kernelP11GroverAgenti6float2)
        /*002c*/ 	.word	0x00000000


	//----- nvinfo : EIATTR_REGCOUNT
	.align		4
.L_7:
        /*0030*/ 	.byte	0x04, 0x2f
        /*0032*/ 	.short	(.L_9 - .L_8)
	.align		4
.L_8:
        /*0034*/ 	.word	index@(_Z16local_sum_kernelP11GroverAgentiPfS1_)
        /*0038*/ 	.word	0x0000001e


	//----- nvinfo : EIATTR_FRAME_SIZE
	.align		4
.L_9:
        /*003c*/ 	.byte	0x04, 0x11
        /*003e*/ 	.short	(.L_11 - .L_10)
	.align		4
.L_10:
        /*0040*/ 	.word	index@(_Z16local_sum_kernelP11GroverAgentiPfS1_)
        /*0044*/ 	.word	0x00000000


	//----- nvinfo : EIATTR_MIN_STACK_SIZE
	.align		4
.L_11:
        /*0048*/ 	.byte	0x04, 0x12
        /*004a*/ 	.short	(.L_13 - .L_12)
	.align		4
.L_12:
        /*004c*/ 	.word	index@(_Z16local_sum_kernelP11GroverAgentiPfS1_)
        /*0050*/ 	.word	0x00000000


	//----- nvinfo : EIATTR_MIN_STACK_SIZE
	.align		4
.L_13:
        /*0054*/ 	.byte	0x04, 0x12
        /*0056*/ 	.short	(.L_15 - .L_14)
	.align		4
.L_14:
        /*0058*/ 	.word	index@(_Z16diffusion_kernelP11GroverAgenti6float2)
        /*005c*/ 	.word	0x00000000


	//----- nvinfo : EIATTR_MIN_STACK_SIZE
	.align		4
.L_15:
        /*0060*/ 	.byte	0x04, 0x12
        /*0062*/ 	.short	(.L_17 - .L_16)
	.align		4
.L_16:
        /*0064*/ 	.word	index@(_Z13oracle_kernelP11GroverAgentii)
        /*0068*/ 	.word	0x00000000
.L_17:


//--------------------- .nv.compat                --------------------------
	.section	.nv.compat,"",@"SHT_CUDA_COMPAT_INFO"
	.align	4
        /*0000*/ 	.byte	0x02, 0x09, 0x00, 0x00, 0x02, 0x02, 0x01, 0x00, 0x02, 0x05, 0x05, 0x00, 0x03, 0x07, 0x01, 0x01
        /*0010*/ 	.byte	0x02, 0x03, 0x00, 0x00, 0x02, 0x06, 0x01, 0x00, 0x04, 0x0b, 0x08, 0x00, 0x09, 0x00, 0x00, 0x00
        /*0020*/ 	.byte	0x00, 0x00, 0x00, 0x00


//--------------------- .nv.info._Z16local_sum_kernelP11GroverAgentiPfS1_ --------------------------
	.section	.nv.info._Z16local_sum_kernelP11GroverAgentiPfS1_,"",@"SHT_CUDA_INFO"
	.sectionflags	@""
	.align	4


	//----- nvinfo : EIATTR_CUDA_API_VERSION
	.align		4
        /*0000*/ 	.byte	0x04, 0x37
        /*0002*/ 	.short	(.L_19 - .L_18)
.L_18:
        /*0004*/ 	.word	0x00000082


	//----- nvinfo : EIATTR_KPARAM_INFO
	.align		4
.L_19:
        /*0008*/ 	.byte	0x04, 0x17
        /*000a*/ 	.short	(.L_21 - .L_20)
.L_20:
        /*000c*/ 	.word	0x00000000
        /*0010*/ 	.short	0x0003
        /*0012*/ 	.short	0x0018
        /*0014*/ 	.byte	0x00, 0xf5, 0x21, 0x00


	//----- nvinfo : EIATTR_KPARAM_INFO
	.align		4
.L_21:
        /*0018*/ 	.byte	0x04, 0x17
        /*001a*/ 	.short	(.L_23 - .L_22)
.L_22:
        /*001c*/ 	.word	0x00000000
        /*0020*/ 	.short	0x0002
        /*0022*/ 	.short	0x0010
        /*0024*/ 	.byte	0x00, 0xf5, 0x21, 0x00


	//----- nvinfo : EIATTR_KPARAM_INFO
	.align		4
.L_23:
        /*0028*/ 	.byte	0x04, 0x17
        /*002a*/ 	.short	(.L_25 - .L_24)
.L_24:
        /*002c*/ 	.word	0x00000000
        /*0030*/ 	.short	0x0001
        /*0032*/ 	.short	0x0008
        /*0034*/ 	.byte	0x00, 0xf0, 0x11, 0x00


	//----- nvinfo : EIATTR_KPARAM_INFO
	.align		4
.L_25:
        /*0038*/ 	.byte	0x04, 0x17
        /*003a*/ 	.short	(.L_27 - .L_26)
.L_26:
        /*003c*/ 	.word	0x00000000
        /*0040*/ 	.short	0x0000
        /*0042*/ 	.short	0x0000
        /*0044*/ 	.byte	0x00, 0xf5, 0x21, 0x00


	//----- nvinfo : EIATTR_SPARSE_MMA_MASK
	.align		4
.L_27:
        /*0048*/ 	.byte	0x03, 0x50
        /*004a*/ 	.short	0x0000


	//----- nvinfo : EIATTR_MAXREG_COUNT
	.align		4
        /*004c*/ 	.byte	0x03, 0x1b
        /*004e*/ 	.short	0x00ff


	//----- nvinfo : EIATTR_MERCURY_ISA_VERSION
	.align		4
        /*0050*/ 	.byte	0x03, 0x5f
        /*0052*/ 	.short	0x0101


	//----- nvinfo : EIATTR_VRC_CTA_INIT_COUNT
	.align		4
        /*0054*/ 	.byte	0x02, 0x4a
	.zero		1
	.zero		1


	//----- nvinfo : EIATTR_EXIT_INSTR_OFFSETS
	.align		4
        /*0058*/ 	.byte	0x04, 0x1c
        /*005a*/ 	.short	(.L_29 - .L_28)


	//   ....[0]....
.L_28:
        /*005c*/ 	.word	0x00000070


	//   ....[1]....
        /*0060*/ 	.word	0x00000990


	//----- nvinfo : EIATTR_CBANK_PARAM_SIZE
	.align		4
.L_29:
        /*0064*/ 	.byte	0x03, 0x19
        /*0066*/ 	.short	0x0020


	//----- nvinfo : EIATTR_PARAM_CBANK
	.align		4
        /*0068*/ 	.byte	0x04, 0x0a
        /*006a*/ 	.short	(.L_31 - .L_30)
	.align		4
.L_30:
        /*006c*/ 	.word	index@(.nv.constant0._Z16local_sum_kernelP11GroverAgentiPfS1_)
        /*0070*/ 	.short	0x0380
        /*0072*/ 	.short	0x0020


	//----- nvinfo : EIATTR_SW_WAR
	.align		4
.L_31:
        /*0074*/ 	.byte	0x04, 0x36
        /*0076*/ 	.short	(.L_33 - .L_32)
.L_32:
        /*0078*/ 	.word	0x00000008
.L_33:


//--------------------- .nv.info._Z16diffusion_kernelP11GroverAgenti6float2 --------------------------
	.section	.nv.info._Z16diffusion_kernelP11GroverAgenti6float2,"",@"SHT_CUDA_INFO"
	.sectionflags	@""
	.align	4


	//----- nvinfo : EIATTR_CUDA_API_VERSION
	.align		4
        /*0000*/ 	.byte	0x04, 0x37
        /*0002*/ 	.short	(.L_35 - .L_34)
.L_34:
        /*0004*/ 	.word	0x00000082


	//----- nvinfo : EIATTR_KPARAM_INFO
	.align		4
.L_35:
        /*0008*/ 	.byte	0x04, 0x17
        /*000a*/ 	.short	(.L_37 - .L_36)
.L_36:
        /*000c*/ 	.word	0x00000000
        /*0010*/ 	.short	0x0002
        /*0012*/ 	.short	0x0010
        /*0014*/ 	.byte	0x00, 0xf0, 0x21, 0x00


	//----- nvinfo : EIATTR_KPARAM_INFO
	.align		4
.L_37:
        /*0018*/ 	.byte	0x04, 0x17
        /*001a*/ 	.short	(.L_39 - .L_38)
.L_38:
        /*001c*/ 	.word	0x00000000
        /*0020*/ 	.short	0x0001
        /*0022*/ 	.short	0x0008
        /*0024*/ 	.byte	0x00, 0xf0, 0x11, 0x00


	//----- nvinfo : EIATTR_KPARAM_INFO
	.align		4
.L_39:
        /*0028*/ 	.byte	0x04, 0x17
        /*002a*/ 	.short	(.L_41 - .L_40)
.L_40:
        /*002c*/ 	.word	0x00000000
        /*0030*/ 	.short	0x0000
        /*0032*/ 	.short	0x0000
        /*0034*/ 	.byte	0x00, 0xf5, 0x21, 0x00


	//----- nvinfo : EIATTR_SPARSE_MMA_MASK
	.align		4
.L_41:
        /*0038*/ 	.byte	0x03, 0x50
        /*003a*/ 	.short	0x0000


	//----- nvinfo : EIATTR_MAXREG_COUNT
	.align		4
        /*003c*/ 	.byte	0x03, 0x1b
        /*003e*/ 	.short	0x00ff


	//----- nvinfo : EIATTR_MERCURY_ISA_VERSION
	.align		4
        /*0040*/ 	.byte	0x03, 0x5f
        /*0042*/ 	.short	0x0101


	//----- nvinfo : EIATTR_VRC_CTA_INIT_COUNT
	.align		4
        /*0044*/ 	.byte	0x02, 0x4a
	.zero		1
	.zero		1


	//----- nvinfo : EIATTR_EXIT_INSTR_OFFSETS
	.align		4
        /*0048*/ 	.byte	0x04, 0x1c
        /*004a*/ 	.short	(.L_43 - .L_42)


	//   ....[0]....
.L_42:
        /*004c*/ 	.word	0x00000070


	//   ....[1]....
        /*0050*/ 	.word	0x00000120


	//----- nvinfo : EIATTR_CBANK_PARAM_SIZE
	.align		4
.L_43:
        /*0054*/ 	.byte	0x03, 0x19
        /*0056*/ 	.short	0x0018


	//----- nvinfo : EIATTR_PARAM_CBANK
	.align		4
        /*0058*/ 	.byte	0x04, 0x0a
        /*005a*/ 	.short	(.L_45 - .L_44)
	.align		4
.L_44:
        /*005c*/ 	.word	index@(.nv.constant0._Z16diffusion_kernelP11GroverAgenti6float2)
        /*0060*/ 	.short	0x0380
        /*0062*/ 	.short	0x0018


	//----- nvinfo : EIATTR_SW_WAR
	.align		4
.L_45:
        /*0064*/ 	.byte	0x04, 0x36
        /*0066*/ 	.short	(.L_47 - .L_46)
.L_46:
        /*0068*/ 	.word	0x00000008
.L_47:


//--------------------- .nv.info._Z13oracle_kernelP11GroverAgentii --------------------------
	.section	.nv.info._Z13oracle_kernelP11GroverAgentii,"",@"SHT_CUDA_INFO"
	.sectionflags	@""
	.align	4


	//----- nvinfo : EIATTR_CUDA_API_VERSION
	.align		4
        /*0000*/ 	.byte	0x04, 0x37
        /*0002*/ 	.short	(.L_49 - .L_48)
.L_48:
        /*0004*/ 	.word	0x00000082


	//----- nvinfo : EIATTR_KPARAM_INFO
	.align		4
.L_49:
        /*0008*/ 	.byte	0x04, 0x17
        /*000a*/ 	.short	(.L_51 - .L_50)
.L_50:
        /*000c*/ 	.word	0x00000000
        /*0010*/ 	.short	0x0002
        /*0012*/ 	.short	0x000c
        /*0014*/ 	.byte	0x00, 0xf0, 0x11, 0x00


	//----- nvinfo : EIATTR_KPARAM_INFO
	.align		4
.L_51:
        /*0018*/ 	.byte	0x04, 0x17
        /*001a*/ 	.short	(.L_53 - .L_52)
.L_52:
        /*001c*/ 	.word	0x00000000
        /*0020*/ 	.short	0x0001
        /*0022*/ 	.short	0x0008
        /*0024*/ 	.byte	0x00, 0xf0, 0x11, 0x00


	//----- nvinfo : EIATTR_KPARAM_INFO
	.align		4
.L_53:
        /*0028*/ 	.byte	0x04, 0x17
        /*002a*/ 	.short	(.L_55 - .L_54)
.L_54:
        /*002c*/ 	.word	0x00000000
        /*0030*/ 	.short	0x0000
        /*0032*/ 	.short	0x0000
        /*0034*/ 	.byte	0x00, 0xf5, 0x21, 0x00


	//----- nvinfo : EIATTR_SPARSE_MMA_MASK
	.align		4
.L_55:
        /*0038*/ 	.byte	0x03, 0x50
        /*003a*/ 	.short	0x0000


	//----- nvinfo : EIATTR_MAXREG_COUNT
	.align		4
        /*003c*/ 	.byte	0x03, 0x1b
        /*003e*/ 	.short	0x00ff


	//----- nvinfo : EIATTR_MERCURY_ISA_VERSION
	.align		4
        /*0040*/ 	.byte	0x03, 0x5f
        /*0042*/ 	.short	0x0101


	//----- nvinfo : EIATTR_VRC_CTA_INIT_COUNT
	.align		4
        /*0044*/ 	.byte	0x02, 0x4a
	.zero		1
	.zero		1


	//----- nvinfo : EIATTR_EXIT_INSTR_OFFSETS
	.align		4
        /*0048*/ 	.byte	0x04, 0x1c
        /*004a*/ 	.short	(.L_57 - .L_56)


	//   ....[0]....
.L_56:
        /*004c*/ 	.word	0x00000070


	//   ....[1]....
        /*0050*/ 	.word	0x000000e0


	//   ....[2]....
        /*0054*/ 	.word	0x00000130


	//----- nvinfo : EIATTR_CBANK_PARAM_SIZE
	.align		4
.L_57:
        /*0058*/ 	.byte	0x03, 0x19
        /*005a*/ 	.short	0x0010


	//----- nvinfo : EIATTR_PARAM_CBANK
	.align		4
        /*005c*/ 	.byte	0x04, 0x0a
        /*005e*/ 	.short	(.L_59 - .L_58)
	.align		4
.L_58:
        /*0060*/ 	.word	index@(.nv.constant0._Z13oracle_kernelP11GroverAgentii)
        /*0064*/ 	.short	0x0380
        /*0066*/ 	.short	0x0010


	//----- nvinfo : EIATTR_SW_WAR
	.align		4
.L_59:
        /*0068*/ 	.byte	0x04, 0x36
        /*006a*/ 	.short	(.L_61 - .L_60)
.L_60:
        /*006c*/ 	.word	0x00000008
.L_61:


//--------------------- .nv.callgraph             --------------------------
	.section	.nv.callgraph,"",@"SHT_CUDA_CALLGRAPH"
	.align	4
	.sectionentsize	8
	.align		4
        /*0000*/ 	.word	0x00000000
	.align		4
        /*0004*/ 	.word	0xffffffff
	.align		4
        /*0008*/ 	.word	0x00000000
	.align		4
        /*000c*/ 	.word	0xfffffffe
	.align		4
        /*0010*/ 	.word	0x00000000
	.align		4
        /*0014*/ 	.word	0xfffffffd
	.align		4
        /*0018*/ 	.word	0x00000000
	.align		4
        /*001c*/ 	.word	0xfffffffc


//--------------------- .text._Z16local_sum_kernelP11GroverAgentiPfS1_ --------------------------
	.section	.text._Z16local_sum_kernelP11GroverAgentiPfS1_,"ax",@progbits
	.align	128
        .global         _Z16local_sum_kernelP11GroverAgentiPfS1_
        .type           _Z16local_sum_kernelP11GroverAgentiPfS1_,@function
        .size           _Z16local_sum_kernelP11GroverAgentiPfS1_,(.L_x_9 - _Z16local_sum_kernelP11GroverAgentiPfS1_)
        .other          _Z16local_sum_kernelP11GroverAgentiPfS1_,@"STO_CUDA_ENTRY STV_DEFAULT"
_Z16local_sum_kernelP11GroverAgentiPfS1_:
.text._Z16local_sum_kernelP11GroverAgentiPfS1_:
[----:B------:R-:W-:Y:S01]  /*0000*/  LDC R1, c[0x0][0x37c] ;  /* 0x0000df00ff017b82 */ /* 0x000fe20000000800 */
[----:B------:R-:W0:Y:S07]  /*0010*/  S2R R0, SR_TID.X ;  /* 0x0000000000007919 */ /* 0x000e2e0000002100 */
[----:B------:R-:W1:Y:S01]  /*0020*/  S2UR UR4, SR_CTAID.X ;  /* 0x00000000000479c3 */ /* 0x000e620000002500 */
[----:B------:R-:W1:Y:S02]  /*0030*/  LDCU UR5, c[0x0][0x360] ;  /* 0x00006c00ff0577ac */ /* 0x000e640008000800 */
[----:B-1----:R-:W-:Y:S01]  /*0040*/  UIMAD UR4, UR4, UR5, URZ ;  /* 0x00000005040472a4 */ /* 0x002fe2000f8e02ff */
[----:B0-----:R-:W-:-:S05]  /*0050*/  IADD3 R0, PT, PT, -R0, RZ, RZ ;  /* 0x000000ff00007210 */ /* 0x001fca0007ffe1ff */
[----:B------:R-:W-:-:S13]  /*0060*/  ISETP.NE.AND P0, PT, R0, UR4, PT ;  /* 0x0000000400007c0c */ /* 0x000fda000bf05270 */
[----:B------:R-:W-:Y:S05]  /*0070*/  @P0 EXIT ;  /* 0x000000000000094d */ /* 0x000fea0003800000 */
[----:B------:R-:W0:Y:S01]  /*0080*/  LDCU UR6, c[0x0][0x388] ;  /* 0x00007100ff0677ac */ /* 0x000e220008000800 */
[----:B------:R-:W-:Y:S01]  /*0090*/  CS2R R22, SRZ ;  /* 0x0000000000167805 */ /* 0x000fe2000001ff00 */
[----:B------:R-:W1:Y:S01]  /*00a0*/  LDCU.64 UR10, c[0x0][0x358] ;  /* 0x00006b00ff0a77ac */ /* 0x000e620008000a00 */
[----:B0-----:R-:W-:-:S09]  /*00b0*/  UISETP.GE.AND UP0, UPT, UR6, 0x1, UPT ;  /* 0x000000010600788c */ /* 0x001fd2000bf06270 */
[----:B-1----:R-:W-:Y:S05]  /*00c0*/  BRA.U !UP0, `(.L_x_0) ;  /* 0x0000000908207547 */ /* 0x002fea000b800000 */
[----:B------:R-:W-:Y:S01]  /*00d0*/  UISETP.GE.U32.AND UP1, UPT, UR6, 0x10, UPT ;  /* 0x000000100600788c */ /* 0x000fe2000bf26070 */
[----:B------:R-:W-:Y:S01]  /*00e0*/  HFMA2 R0, -RZ, RZ, 0, 0 ;  /* 0x00000000ff007431 */ /* 0x000fe200000001ff */
[----:B------:R-:W-:Y:S01]  /*00f0*/  ULOP3.LUT UR7, UR6, 0xf, URZ, 0xc0, !UPT ;  /* 0x0000000f06077892 */ /* 0x000fe2000f8ec0ff */
[----:B------:R-:W-:-:S03]  /*0100*/  CS2R R22, SRZ ;  /* 0x0000000000167805 */ /* 0x000fc6000001ff00 */
[----:B------:R-:W-:-:S03]  /*0110*/  UISETP.NE.AND UP0, UPT, UR7, URZ, UPT ;  /* 0x000000ff0700728c */ /* 0x000fc6000bf05270 */
[----:B------:R-:W-:Y:S08]  /*0120*/  BRA.U !UP1, `(.L_x_1) ;  /* 0x0000000109f87547 */ /* 0x000ff0000b800000 */
[----:B------:R-:W0:Y:S01]  /*0130*/  LDCU.64 UR4, c[0x0][0x380] ;  /* 0x00007000ff0477ac */ /* 0x000e220008000a00 */
[----:B------:R-:W-:Y:S01]  /*0140*/  MOV R22, RZ ;  /* 0x000000ff00167202 */ /* 0x000fe20000000f00 */
[----:B------:R-:W-:-:S04]  /*0150*/  ULOP3.LUT UR8, UR6, 0x7ffffff0, URZ, 0xc0, !UPT ;  /* 0x7ffffff006087892 */ /* 0x000fc8000f8ec0ff */
[----:B------:R-:W-:Y:S02]  /*0160*/  UIADD3 UR9, UPT, UPT, -UR8, URZ, URZ ;  /* 0x000000ff08097290 */ /* 0x000fe4000fffe1ff */
[----:B------:R-:W-:Y:S01]  /*0170*/  MOV R0, UR8 ;  /* 0x0000000800007c02 */ /* 0x000fe20008000f00 */
[----:B0-----:R-:W-:-:S04]  /*0180*/  UIADD3 UR4, UP1, UPT, UR4, 0x80, URZ ;  /* 0x0000008004047890 */ /* 0x001fc8000ff3e0ff */
[----:B------:R-:W-:Y:S02]  /*0190*/  UIADD3.X UR5, UPT, UPT, URZ, UR5, URZ, UP1, !UPT ;  /* 0x00000005ff057290 */ /* 0x000fe40008ffe4ff */
[----:B------:R-:W-:-:S04]  /*01a0*/  MOV R2, UR4 ;  /* 0x0000000400027c02 */ /* 0x000fc80008000f00 */
[----:B------:R-:W-:-:S07]  /*01b0*/  MOV R3, UR5 ;  /* 0x0000000500037c02 */ /* 0x000fce0008000f00 */
.L_x_2:
[----:B------:R-:W2:Y:S04]  /*01c0*/  LDG.E.64 R24, desc[UR10][R2.64+-0x80] ;  /* 0xffff800a02187981 */ /* 0x000ea8000c1e1b00 */
[----:B------:R-:W3:Y:S04]  /*01d0*/  LDG.E.64 R20, desc[UR10][R2.64+-0x70] ;  /* 0xffff900a02147981 */ /* 0x000ee8000c1e1b00 */
[----:B------:R-:W4:Y:S04]  /*01e0*/  LDG.E.64 R18, desc[UR10][R2.64+-0x60] ;  /* 0xffffa00a02127981 */ /* 0x000f28000c1e1b00 */
[----:B------:R-:W5:Y:S04]  /*01f0*/  LDG.E.64 R4, desc[UR10][R2.64+-0x50] ;  /* 0xffffb00a02047981 */ /* 0x000f68000c1e1b00 */
[----:B------:R-:W5:Y:S04]  /*0200*/  LDG.E.64 R6, desc[UR10][R2.64+-0x40] ;  /* 0xffffc00a02067981 */ /* 0x000f68000c1e1b00 */
[----:B------:R-:W5:Y:S04]  /*0210*/  LDG.E.64 R8, desc[UR10][R2.64+-0x30] ;  /* 0xffffd00a02087981 */ /* 0x000f68000c1e1b00 */
[----:B------:R-:W5:Y:S04]  /*0220*/  LDG.E.64 R10, desc[UR10][R2.64+-0x20] ;  /* 0xffffe00a020a7981 */ /* 0x000f68000c1e1b00 */
[----:B------:R-:W5:Y:S04]  /*0230*/  LDG.E.64 R12, desc[UR10][R2.64+-0x10] ;  /* 0xfffff00a020c7981 */ /* 0x000f68000c1e1b00 */
[----:B------:R-:W5:Y:S04]  /*0240*/  LDG.E.64 R14, desc[UR10][R2.64] ;  /* 0x0000000a020e7981 */ /* 0x000f68000c1e1b00 */
[----:B------:R-:W5:Y:S01]  /*0250*/  LDG.E.64 R16, desc[UR10][R2.64+0x10] ;  /* 0x0000100a02107981 */ /* 0x000f62000c1e1b00 */
[----:B--2---:R-:W-:Y:S01]  /*0260*/  FADD R27, R24, R23 ;  /* 0x00000017181b7221 */ /* 0x004fe20000000000 */
[----:B------:R-:W-:-:S02]  /*0270*/  FADD R24, R25, R22 ;  /* 0x0000001619187221 */ /* 0x000fc40000000000 */
[----:B------:R-:W2:Y:S01]  /*0280*/  LDG.E.64 R22, desc[UR10][R2.64+0x20] ;  /* 0x0000200a02167981 */ /* 0x000ea2000c1e1b00 */
[----:B---3--:R-:W-:Y:S01]  /*0290*/  FADD R27, R27, R20 ;  /* 0x000000141b1b7221 */ /* 0x008fe20000000000 */
[----:B------:R-:W-:Y:S02]  /*02a0*/  FADD R24, R24, R21 ;  /* 0x0000001518187221 */ /* 0x000fe40000000000 */
[----:B------:R-:W3:Y:S01]  /*02b0*/  LDG.E.64 R20, desc[UR10][R2.64+0x30] ;  /* 0x0000300a02147981 */ /* 0x000ee2000c1e1b00 */
[----:B----4-:R-:W-:Y:S01]  /*02c0*/  FADD R27, R27, R18 ;  /* 0x000000121b1b7221 */ /* 0x010fe20000000000 */
[----:B------:R-:W-:Y:S02]  /*02d0*/  FADD R24, R24, R19 ;  /* 0x0000001318187221 */ /* 0x000fe40000000000 */
[----:B------:R-:W4:Y:S01]  /*02e0*/  LDG.E.64 R18, desc[UR10][R2.64+0x40] ;  /* 0x0000400a02127981 */ /* 0x000f22000c1e1b00 */
[----:B-----5:R-:W-:Y:S01]  /*02f0*/  FADD R27, R27, R4 ;  /* 0x000000041b1b7221 */ /* 0x020fe20000000000 */
[----:B------:R-:W-:-:S02]  /*0300*/  FADD R26, R24, R5 ;  /* 0x00000005181a7221 */ /* 0x000fc40000000000 */
[----:B------:R-:W5:Y:S01]  /*0310*/  LDG.E.64 R4, desc[UR10][R2.64+0x50] ;  /* 0x0000500a02047981 */ /* 0x000f62000c1e1b00 */
[----:B------:R-:W-:-:S03]  /*0320*/  FADD R27, R27, R6 ;  /* 0x000000061b1b7221 */ /* 0x000fc60000000000 */
[----:B------:R-:W5:Y:S01]  /*0330*/  LDG.E.64 R24, desc[UR10][R2.64+0x60] ;  /* 0x0000600a02187981 */ /* 0x000f62000c1e1b00 */
[----:B------:R-:W-:Y:S01]  /*0340*/  FADD R26, R26, R7 ;  /* 0x000000071a1a7221 */ /* 0x000fe20000000000 */
[----:B------:R-:W-:Y:S02]  /*0350*/  FADD R27, R27, R8 ;  /* 0x000000081b1b7221 */ /* 0x000fe40000000000 */
[----:B------:R0:W5:Y:S01]  /*0360*/  LDG.E.64 R6, desc[UR10][R2.64+0x70] ;  /* 0x0000700a02067981 */ /* 0x000162000c1e1b00 */
[----:B------:R-:W-:Y:S01]  /*0370*/  FADD R26, R26, R9 ;  /* 0x000000091a1a7221 */ /* 0x000fe20000000000 */
[----:B------:R-:W-:Y:S01]  /*0380*/  FADD R27, R27, R10 ;  /* 0x0000000a1b1b7221 */ /* 0x000fe20000000000 */
[----:B------:R-:W-:Y:S02]  /*0390*/  UIADD3 UR9, UPT, UPT, UR9, 0x10, URZ ;  /* 0x0000001009097890 */ /* 0x000fe4000fffe0ff */
[----:B------:R-:W-:Y:S01]  /*03a0*/  FADD R26, R26, R11 ;  /* 0x0000000b1a1a7221 */ /* 0x000fe20000000000 */
[----:B------:R-:W-:Y:S01]  /*03b0*/  FADD R27, R27, R12 ;  /* 0x0000000c1b1b7221 */ /* 0x000fe20000000000 */
[----:B------:R-:W-:-:S02]  /*03c0*/  UISETP.NE.AND UP1, UPT, UR9, URZ, UPT ;  /* 0x000000ff0900728c */ /* 0x000fc4000bf25270 */
[----:B------:R-:W-:Y:S01]  /*03d0*/  FADD R26, R26, R13 ;  /* 0x0000000d1a1a7221 */ /* 0x000fe20000000000 */
[----:B------:R-:W-:Y:S01]  /*03e0*/  FADD R27, R27, R14 ;  /* 0x0000000e1b1b7221 */ /* 0x000fe20000000000 */
[----:B0-----:R-:W-:Y:S02]  /*03f0*/  IADD3 R2, P0, PT, R2, 0x100, RZ ;  /* 0x0000010002027810 */ /* 0x001fe40007f1e0ff */
[----:B------:R-:W-:Y:S01]  /*0400*/  FADD R26, R26, R15 ;  /* 0x0000000f1a1a7221 */ /* 0x000fe20000000000 */
[----:B------:R-:W-:Y:S01]  /*0410*/  FADD R27, R27, R16 ;  /* 0x000000101b1b7221 */ /* 0x000fe20000000000 */
[----:B------:R-:W-:Y:S02]  /*0420*/  IADD3.X R3, PT, PT, RZ, R3, RZ, P0, !PT ;  /* 0x00000003ff037210 */ /* 0x000fe400007fe4ff */
[----:B------:R-:W-:Y:S01]  /*0430*/  FADD R26, R26, R17 ;  /* 0x000000111a1a7221 */ /* 0x000fe20000000000 */
[----:B--2---:R-:W-:-:S03]  /*0440*/  FADD R27, R27, R22 ;  /* 0x000000161b1b7221 */ /* 0x004fc60000000000 */
[----:B------:R-:W-:Y:S01]  /*0450*/  FADD R26, R26, R23 ;  /* 0x000000171a1a7221 */ /* 0x000fe20000000000 */
[----:B---3--:R-:W-:-:S03]  /*0460*/  FADD R27, R27, R20 ;  /* 0x000000141b1b7221 */ /* 0x008fc60000000000 */
[----:B------:R-:W-:Y:S01]  /*0470*/  FADD R26, R26, R21 ;  /* 0x000000151a1a7221 */ /* 0x000fe20000000000 */
[----:B----4-:R-:W-:-:S03]  /*0480*/  FADD R27, R27, R18 ;  /* 0x000000121b1b7221 */ /* 0x010fc60000000000 */
[----:B------:R-:W-:Y:S01]  /*0490*/  FADD R26, R26, R19 ;  /* 0x000000131a1a7221 */ /* 0x000fe20000000000 */
[----:B-----5:R-:W-:-:S03]  /*04a0*/  FADD R27, R27, R4 ;  /* 0x000000041b1b7221 */ /* 0x020fc60000000000 */
[----:B------:R-:W-:Y:S01]  /*04b0*/  FADD R26, R26, R5 ;  /* 0x000000051a1a7221 */ /* 0x000fe20000000000 */
[----:B------:R-:W-:-:S03]  /*04c0*/  FADD R27, R27, R24 ;  /* 0x000000181b1b7221 */ /* 0x000fc60000000000 */
[----:B------:R-:W-:Y:S01]  /*04d0*/  FADD R26, R26, R25 ;  /* 0x000000191a1a7221 */ /* 0x000fe20000000000 */
[----:B------:R-:W-:-:S03]  /*04e0*/  FADD R23, R27, R6 ;  /* 0x000000061b177221 */ /* 0x000fc60000000000 */
[----:B------:R-:W-:Y:S01]  /*04f0*/  FADD R22, R26, R7 ;  /* 0x000000071a167221 */ /* 0x000fe20000000000 */
[----:B------:R-:W-:Y:S06]  /*0500*/  BRA.U UP1, `(.L_x_2) ;  /* 0xfffffffd012c7547 */ /* 0x000fec000b83ffff */
.L_x_1:
[----:B------:R-:W-:Y:S05]  /*0510*/  BRA.U !UP0, `(.L_x_0) ;  /* 0x00000005080c7547 */ /* 0x000fea000b800000 */
[----:B------:R-:W-:Y:S02]  /*0520*/  UISETP.GE.U32.AND UP0, UPT, UR7, 0x8, UPT ;  /* 0x000000080700788c */ /* 0x000fe4000bf06070 */
[----:B------:R-:W-:-:S04]  /*0530*/  ULOP3.LUT UR5, UR6, 0x7, URZ, 0xc0, !UPT ;  /* 0x0000000706057892 */ /* 0x000fc8000f8ec0ff */
[----:B------:R-:W-:-:S03]  /*0540*/  UISETP.NE.AND UP1, UPT, UR5, URZ, UPT ;  /* 0x000000ff0500728c */ /* 0x000fc6000bf25270 */
[----:B------:R-:W-:Y:S08]  /*0550*/  BRA.U !UP0, `(.L_x_3) ;  /* 0x00000001086c7547 */ /* 0x000ff0000b800000 */
[----:B------:R-:W0:Y:S02]  /*0560*/  LDC.64 R16, c[0x0][0x380] ;  /* 0x0000e000ff107b82 */ /* 0x000e240000000a00 */
[----:B0-----:R-:W-:-:S05]  /*0570*/  IMAD.WIDE.U32 R16, R0, 0x10, R16 ;  /* 0x0000001000107825 */ /* 0x001fca00078e0010 */
[----:B------:R-:W2:Y:S04]  /*0580*/  LDG.E.64 R18, desc[UR10][R16.64] ;  /* 0x0000000a10127981 */ /* 0x000ea8000c1e1b00 */
[----:B------:R-:W3:Y:S04]  /*0590*/  LDG.E.64 R12, desc[UR10][R16.64+0x10] ;  /* 0x0000100a100c7981 */ /* 0x000ee8000c1e1b00 */
[----:B------:R-:W4:Y:S04]  /*05a0*/  LDG.E.64 R10, desc[UR10][R16.64+0x20] ;  /* 0x0000200a100a7981 */ /* 0x000f28000c1e1b00 */
[----:B------:R-:W5:Y:S04]  /*05b0*/  LDG.E.64 R8, desc[UR10][R16.64+0x30] ;  /* 0x0000300a10087981 */ /* 0x000f68000c1e1b00 */
[----:B------:R-:W5:Y:S04]  /*05c0*/  LDG.E.64 R6, desc[UR10][R16.64+0x40] ;  /* 0x0000400a10067981 */ /* 0x000f68000c1e1b00 */
[----:B------:R-:W5:Y:S04]  /*05d0*/  LDG.E.64 R4, desc[UR10][R16.64+0x50] ;  /* 0x0000500a10047981 */ /* 0x000f68000c1e1b00 */
[----:B------:R-:W5:Y:S04]  /*05e0*/  LDG.E.64 R2, desc[UR10][R16.64+0x60] ;  /* 0x0000600a10027981 */ /* 0x000f68000c1e1b00 */
[----:B------:R-:W5:Y:S01]  /*05f0*/  LDG.E.64 R14, desc[UR10][R16.64+0x70] ;  /* 0x0000700a100e7981 */ /* 0x000f62000c1e1b00 */
[----:B------:R-:W-:Y:S01]  /*0600*/  IADD3 R0, PT, PT, R0, 0x8, RZ ;  /* 0x0000000800007810 */ /* 0x000fe20007ffe0ff */
[----:B--2---:R-:W-:Y:S01]  /*0610*/  FADD R23, R23, R18 ;  /* 0x0000001217177221 */ /* 0x004fe20000000000 */
[----:B------:R-:W-:-:S03]  /*0620*/  FADD R22, R22, R19 ;  /* 0x0000001316167221 */ /* 0x000fc60000000000 */
[----:B---3--:R-:W-:Y:S01]  /*0630*/  FADD R23, R23, R12 ;  /* 0x0000000c17177221 */ /* 0x008fe20000000000 */
[----:B------:R-:W-:-:S03]  /*0640*/  FADD R22, R22, R13 ;  /* 0x0000000d16167221 */ /* 0x000fc60000000000 */
[----:B----4-:R-:W-:Y:S01]  /*0650*/  FADD R23, R23, R10 ;  /* 0x0000000a17177221 */ /* 0x010fe20000000000 */
[----:B------:R-:W-:-:S03]  /*0660*/  FADD R22, R22, R11 ;  /* 0x0000000b16167221 */ /* 0x000fc60000000000 */
[----:B-----5:R-:W-:Y:S01]  /*0670*/  FADD R23, R23, R8 ;  /* 0x0000000817177221 */ /* 0x020fe20000000000 */
[----:B------:R-:W-:-:S03]  /*0680*/  FADD R22, R22, R9 ;  /* 0x0000000916167221 */ /* 0x000fc60000000000 */
[----:B------:R-:W-:Y:S01]  /*0690*/  FADD R23, R23, R6 ;  /* 0x0000000617177221 */ /* 0x000fe20000000000 */
[----:B------:R-:W-:-:S03]  /*06a0*/  FADD R22, R22, R7 ;  /* 0x0000000716167221 */ /* 0x000fc60000000000 */
[----:B------:R-:W-:Y:S01]  /*06b0*/  FADD R23, R23, R4 ;  /* 0x0000000417177221 */ /* 0x000fe20000000000 */
[----:B------:R-:W-:-:S03]  /*06c0*/  FADD R22, R22, R5 ;  /* 0x0000000516167221 */ /* 0x000fc60000000000 */
[----:B------:R-:W-:Y:S01]  /*06d0*/  FADD R23, R23, R2 ;  /* 0x0000000217177221 */ /* 0x000fe20000000000 */
[----:B------:R-:W-:-:S03]  /*06e0*/  FADD R22, R22, R3 ;  /* 0x0000000316167221 */ /* 0x000fc60000000000 */
[----:B------:R-:W-:Y:S01]  /*06f0*/  FADD R23, R23, R14 ;  /* 0x0000000e17177221 */ /* 0x000fe20000000000 */
[----:B------:R-:W-:-:S07]  /*0700*/  FADD R22, R22, R15 ;  /* 0x0000000f16167221 */ /* 0x000fce0000000000 */
.L_x_3:
        /* <DEDUP_REMOVED lines=19> */
[----:B------:R-:W-:-:S07]  /*0840*/  FADD R22, R22, R11 ;  /* 0x0000000b16167221 */ /* 0x000fce0000000000 */
.L_x_4:
[----:B------:R-:W-:Y:S05]  /*0850*/  BRA.U !UP1, `(.L_x_0) ;  /* 0x00000001093c7547 */ /* 0x000fea000b800000 */
[----:B------:R-:W0:Y:S01]  /*0860*/  LDC.64 R2, c[0x0][0x380] ;  /* 0x0000e000ff027b82 */ /* 0x000e220000000a00 */
[----:B------:R-:W-:Y:S01]  /*0870*/  UIADD3 UR4, UPT, UPT, -UR4, URZ, URZ ;  /* 0x000000ff04047290 */ /* 0x000fe2000fffe1ff */
[----:B0-----:R-:W-:-:S03]  /*0880*/  IMAD.WIDE.U32 R2, R0, 0x10, R2 ;  /* 0x0000001000027825 */ /* 0x001fc600078e0002 */
[----:B------:R-:W-:Y:S02]  /*0890*/  MOV R0, R2 ;  /* 0x0000000200007202 */ /* 0x000fe40000000f00 */
[----:B------:R-:W-:-:S07]  /*08a0*/  MOV R5, R3 ;  /* 0x0000000300057202 */ /* 0x000fce0000000f00 */
.L_x_5:
[----:B------:R-:W-:Y:S02]  /*08b0*/  MOV R2, R0 ;  /* 0x0000000000027202 */ /* 0x000fe40000000f00 */
[----:B------:R-:W-:-:S06]  /*08c0*/  MOV R3, R5 ;  /* 0x0000000500037202 */ /* 0x000fcc0000000f00 */
[----:B------:R-:W2:Y:S01]  /*08d0*/  LDG.E.64 R2, desc[UR10][R2.64] ;  /* 0x0000000a02027981 */ /* 0x000ea2000c1e1b00 */
[----:B------:R-:W-:Y:S01]  /*08e0*/  UIADD3 UR4, UPT, UPT, UR4, 0x1, URZ ;  /* 0x0000000104047890 */ /* 0x000fe2000fffe0ff */
[----:B------:R-:W-:-:S03]  /*08f0*/  IADD3 R0, P0, PT, R0, 0x10, RZ ;  /* 0x0000001000007810 */ /* 0x000fc60007f1e0ff */
[----:B------:R-:W-:Y:S01]  /*0900*/  UISETP.NE.AND UP0, UPT, UR4, URZ, UPT ;  /* 0x000000ff0400728c */ /* 0x000fe2000bf05270 */
[----:B------:R-:W-:Y:S01]  /*0910*/  IADD3.X R5, PT, PT, RZ, R5, RZ, P0, !PT ;  /* 0x00000005ff057210 */ /* 0x000fe200007fe4ff */
[----:B--2---:R-:W-:Y:S01]  /*0920*/  FADD R23, R2, R23 ;  /* 0x0000001702177221 */ /* 0x004fe20000000000 */
[----:B------:R-:W-:-:S06]  /*0930*/  FADD R22, R3, R22 ;  /* 0x0000001603167221 */ /* 0x000fcc0000000000 */
[----:B------:R-:W-:Y:S05]  /*0940*/  BRA.U UP0, `(.L_x_5) ;  /* 0xfffffffd00d87547 */ /* 0x000fea000b83ffff */
.L_x_0:
[----:B------:R-:W0:Y:S08]  /*0950*/  LDC.64 R2, c[0x0][0x390] ;  /* 0x0000e400ff027b82 */ /* 0x000e300000000a00 */
[----:B------:R-:W1:Y:S01]  /*0960*/  LDC.64 R4, c[0x0][0x398] ;  /* 0x0000e600ff047b82 */ /* 0x000e620000000a00 */
[----:B0-----:R-:W-:Y:S04]  /*0970*/  STG.E desc[UR10][R2.64], R23 ;  /* 0x0000001702007986 */ /* 0x001fe8000c10190a */
[----:B-1----:R-:W-:Y:S01]  /*0980*/  STG.E desc[UR10][R4.64], R22 ;  /* 0x0000001604007986 */ /* 0x002fe2000c10190a */
[----:B------:R-:W-:Y:S05]  /*0990*/  EXIT ;  /* 0x000000000000794d */ /* 0x000fea0003800000 */
.L_x_6:
[----:B------:R-:W-:-:S00]  /*09a0*/  BRA `(.L_x_6) ;  /* 0xfffffffc00fc7947 */ /* 0x000fc0000383ffff */
[----:B------:R-:W-:-:S00]  /*09b0*/  NOP ;  /* 0x0000000000007918 */ /* 0x000fc00000000000 */
        /* <DEDUP_REMOVED lines=12> */
.L_x_9:


//--------------------- .text._Z16diffusion_kernelP11GroverAgenti6float2 --------------------------
	.section	.text._Z16diffusion_kernelP11GroverAgenti6float2,"ax",@progbits
	.align	128
        .global         _Z16diffusion_kernelP11GroverAgenti6float2
        .type           _Z16diffusion_kernelP11GroverAgenti6float2,@function
        .size           _Z16diffusion_kernelP11GroverAgenti6float2,(.L_x_10 - _Z16diffusion_kernelP11GroverAgenti6float2)
        .other          _Z16diffusion_kernelP11GroverAgenti6float2,@"STO_CUDA_ENTRY STV_DEFAULT"
_Z16diffusion_kernelP11GroverAgenti6float2:
.text._Z16diffusion_kernelP11GroverAgenti6float2:
[----:B------:R-:W-:Y:S01]  /*0000*/  LDC R1, c[0x0][0x37c] ;  /* 0x0000df00ff017b82 */ /* 0x000fe20000000800 */
[----:B------:R-:W0:Y:S07]  /*0010*/  S2R R0, SR_TID.X ;  /* 0x0000000000007919 */ /* 0x000e2e0000002100 */
[----:B------:R-:W0:Y:S01]  /*0020*/  S2UR UR4, SR_CTAID.X ;  /* 0x00000000000479c3 */ /* 0x000e220000002500 */
[----:B------:R-:W1:Y:S07]  /*0030*/  LDCU UR5, c[0x0][0x388] ;  /* 0x00007100ff0577ac */ /* 0x000e6e0008000800 */
[----:B------:R-:W0:Y:S02]  /*0040*/  LDC R5, c[0x0][0x360] ;  /* 0x0000d800ff057b82 */ /* 0x000e240000000800 */
[----:B0-----:R-:W-:-:S05]  /*0050*/  IMAD R5, R5, UR4, R0 ;  /* 0x0000000405057c24 */ /* 0x001fca000f8e0200 */
[----:B-1----:R-:W-:-:S13]  /*0060*/  ISETP.GE.AND P0, PT, R5, UR5, PT ;  /* 0x0000000505007c0c */ /* 0x002fda000bf06270 */
[----:B------:R-:W-:Y:S05]  /*0070*/  @P0 EXIT ;  /* 0x000000000000094d */ /* 0x000fea0003800000 */
[----:B------:R-:W0:Y:S01]  /*0080*/  LDC.64 R2, c[0x0][0x380] ;  /* 0x0000e000ff027b82 */ /* 0x000e220000000a00 */
[----:B------:R-:W1:Y:S07]  /*0090*/  LDCU.64 UR4, c[0x0][0x358] ;  /* 0x00006b00ff0477ac */ /* 0x000e6e0008000a00 */
[----:B------:R-:W2:Y:S01]  /*00a0*/  LDC.64 R8, c[0x0][0x390] ;  /* 0x0000e400ff087b82 */ /* 0x000ea20000000a00 */
[----:B0-----:R-:W-:-:S05]  /*00b0*/  IMAD.WIDE R2, R5, 0x10, R2 ;  /* 0x0000001005027825 */ /* 0x001fca00078e0202 */
[----:B-1----:R-:W3:Y:S01]  /*00c0*/  LDG.E.64 R6, desc[UR4][R2.64] ;  /* 0x0000000402067981 */ /* 0x002ee2000c1e1b00 */
[----:B--2---:R-:W-:Y:S01]  /*00d0*/  FADD R5, R8, R8 ;  /* 0x0000000808057221 */ /* 0x004fe20000000000 */
[----:B------:R-:W-:-:S03]  /*00e0*/  FADD R0, R9, R9 ;  /* 0x0000000909007221 */ /* 0x000fc60000000000 */
[----:B---3--:R-:W-:Y:S01]  /*00f0*/  FADD R6, R5, -R6 ;  /* 0x8000000605067221 */ /* 0x008fe20000000000 */
[----:B------:R-:W-:-:S05]  /*0100*/  FADD R7, -R7, R0 ;  /* 0x0000000007077221 */ /* 0x000fca0000000100 */
[----:B------:R-:W-:Y:S01]  /*0110*/  STG.E.64 desc[UR4][R2.64], R6 ;  /* 0x0000000602007986 */ /* 0x000fe2000c101b04 */
[----:B------:R-:W-:Y:S05]  /*0120*/  EXIT ;  /* 0x000000000000794d */ /* 0x000fea0003800000 */
.L_x_7:
        /* <DEDUP_REMOVED lines=13> */
.L_x_10:


//--------------------- .text._Z13oracle_kernelP11GroverAgentii --------------------------
	.section	.text._Z13oracle_kernelP11GroverAgentii,"ax",@progbits
	.align	128
        .global         _Z13oracle_kernelP11GroverAgentii
        .type           _Z13oracle_kernelP11GroverAgentii,@function
        .size           _Z13oracle_kernelP11GroverAgentii,(.L_x_11 - _Z13oracle_kernelP11GroverAgentii)
        .other          _Z13oracle_kernelP11GroverAgentii,@"STO_CUDA_ENTRY STV_DEFAULT"
_Z13oracle_kernelP11GroverAgentii:
.text._Z13oracle_kernelP11GroverAgentii:
        /* <DEDUP_REMOVED lines=9> */
[----:B------:R-:W1:Y:S01]  /*0090*/  LDCU.64 UR4, c[0x0][0x358] ;  /* 0x00006b00ff0477ac */ /* 0x000e620008000a00 */
[----:B------:R-:W2:Y:S01]  /*00a0*/  LDCU UR6, c[0x0][0x38c] ;  /* 0x00007180ff0677ac */ /* 0x000ea20008000800 */
[----:B0-----:R-:W-:-:S05]  /*00b0*/  IMAD.WIDE R2, R5, 0x10, R2 ;  /* 0x0000001005027825 */ /* 0x001fca00078e0202 */
[----:B-1----:R-:W2:Y:S02]  /*00c0*/  LDG.E R0, desc[UR4][R2.64+0x8] ;  /* 0x0000080402007981 */ /* 0x002ea4000c1e1900 */
[----:B--2---:R-:W-:-:S13]  /*00d0*/  ISETP.NE.AND P0, PT, R0, UR6, PT ;  /* 0x0000000600007c0c */ /* 0x004fda000bf05270 */
[----:B------:R-:W-:Y:S05]  /*00e0*/  @P0 EXIT ;  /* 0x000000000000094d */ /* 0x000fea0003800000 */
[----:B------:R-:W2:Y:S02]  /*00f0*/  LDG.E.64 R4, desc[UR4][R2.64] ;  /* 0x0000000402047981 */ /* 0x000ea4000c1e1b00 */
[----:B--2---:R-:W-:Y:S01]  /*0100*/  FADD R4, -R4, -RZ ;  /* 0x800000ff04047221 */ /* 0x004fe20000000100 */
[----:B------:R-:W-:-:S05]  /*0110*/  FADD R5, -R5, -RZ ;  /* 0x800000ff05057221 */ /* 0x000fca0000000100 */
[----:B------:R-:W-:Y:S01]  /*0120*/  STG.E.64 desc[UR4][R2.64], R4 ;  /* 0x0000000402007986 */ /* 0x000fe2000c101b04 */
[----:B------:R-:W-:Y:S05]  /*0130*/  EXIT ;  /* 0x000000000000794d */ /* 0x000fea0003800000 */
.L_x_8:
        /* <DEDUP_REMOVED lines=12> */
.L_x_11:


//--------------------- .nv.shared.reserved.0     --------------------------
	.section	.nv.shared.reserved.0,"aw",@nobits
	.weak		__nv_reservedSMEM_offset_0_alias
	.size		__nv_reservedSMEM_offset_0_alias, 0, 64
	.other		__nv_reservedSMEM_offset_0_alias,@"STO_CUDA_RESERVED_SHARED STV_DEFAULT"
__nv_reservedSMEM_offset_0_alias:
	.zero		0
	.zero		64


//--------------------- .nv.constant0._Z16local_sum_kernelP11GroverAgentiPfS1_ --------------------------
	.section	.nv.constant0._Z16local_sum_kernelP11GroverAgentiPfS1_,"a",@progbits
	.sectionflags	@""
	.align	4
.nv.constant0._Z16local_sum_kernelP11GroverAgentiPfS1_:
	.zero		928


//--------------------- .nv.constant0._Z16diffusion_kernelP11GroverAgenti6float2 --------------------------
	.section	.nv.constant0._Z16diffusion_kernelP11GroverAgenti6float2,"a",@progbits
	.sectionflags	@""
	.align	4
.nv.constant0._Z16diffusion_kernelP11GroverAgenti6float2:
	.zero		920


//--------------------- .nv.constant0._Z13oracle_kernelP11GroverAgentii --------------------------
	.section	.nv.constant0._Z13oracle_kernelP11GroverAgentii,"a",@progbits
	.sectionflags	@""
	.align	4
.nv.constant0._Z13oracle_kernelP11GroverAgentii:
	.zero		912


//--------------------- SYMBOLS --------------------------

	.type		.nv.reservedSmem.offset0,@object
	.size		.nv.reservedSmem.offset0,0x4
